//
// Generated by NVIDIA NVVM Compiler
//
// Compiler Build ID: CL-36424714
// Cuda compilation tools, release 13.0, V13.0.88
// Based on NVVM 20.0.0
//

.version 9.0
.target sm_100
.address_size 64

	// .globl	_Z18getIndicesOnDevicePiS_S_

.visible .entry _Z18getIndicesOnDevicePiS_S_(
	.param .u64 .ptr .align 1 _Z18getIndicesOnDevicePiS_S__param_0,
	.param .u64 .ptr .align 1 _Z18getIndicesOnDevicePiS_S__param_1,
	.param .u64 .ptr .align 1 _Z18getIndicesOnDevicePiS_S__param_2
)
{
	.reg .b32 	%r<5>;
	.reg .b64 	%rd<11>;

	ld.param.u64 	%rd1, [_Z18getIndicesOnDevicePiS_S__param_0];
	ld.param.u64 	%rd2, [_Z18getIndicesOnDevicePiS_S__param_1];
	ld.param.u64 	%rd3, [_Z18getIndicesOnDevicePiS_S__param_2];
	cvta.to.global.u64 	%rd4, %rd3;
	cvta.to.global.u64 	%rd5, %rd2;
	cvta.to.global.u64 	%rd6, %rd1;
	mov.u32 	%r1, %ctaid.x;
	mov.u32 	%r2, %ntid.x;
	mov.u32 	%r3, %tid.x;
	mad.lo.s32 	%r4, %r1, %r2, %r3;
	mul.wide.s32 	%rd7, %r4, 4;
	add.s64 	%rd8, %rd6, %rd7;
	st.global.u32 	[%rd8], %r1;
	add.s64 	%rd9, %rd5, %rd7;
	st.global.u32 	[%rd9], %r3;
	add.s64 	%rd10, %rd4, %rd7;
	st.global.u32 	[%rd10], %r4;
	ret;

}


// ===== COMPILED SASS (sm_100) =====

	.target	sm_100

	.elftype	@"ET_EXEC"


//--------------------- .note.nv.tkinfo           --------------------------
	.section	.note.nv.tkinfo,"",@"SHT_NOTE"
	.sectionflags	@"SHF_NOTE_NV_TKINFO"
	.tkinfo
        /*0018*/ 	.word	0x00000002
        /*0030*/ 	.string	""
        /*0030*/ 	.string	"ptxas"
        /*0030*/ 	.string	"Cuda compilation tools, release 13.0, V13.0.88"
        /*0030*/ 	.string	"Build cuda_13.0.r13.0/compiler.36424714_0"
        /*0030*/ 	.string	"-arch sm_100 -m 64 "



//--------------------- .note.nv.cuinfo           --------------------------
	.section	.note.nv.cuinfo,"",@"SHT_NOTE"
	.sectionflags	@"SHF_NOTE_NV_CUINFO"
        /*0018*/ 	.short	0x0002
        /*001a*/ 	.short	0x0064
        /*001c*/ 	.short	0x0082
	.zero		2


//--------------------- .nv.info                  --------------------------
	.section	.nv.info,"",@"SHT_CUDA_INFO"
	.align	4


	//----- nvinfo : EIATTR_REGCOUNT
	.align		4
        /*0000*/ 	.byte	0x04, 0x2f
        /*0002*/ 	.short	(.L_1 - .L_0)
	.align		4
.L_0:
        /*0004*/ 	.word	index@(_Z18getIndicesOnDevicePiS_S_)
        /*0008*/ 	.word	0x0000000e


	//----- nvinfo : EIATTR_FRAME_SIZE
	.align		4
.L_1:
        /*000c*/ 	.byte	0x04, 0x11
        /*000e*/ 	.short	(.L_3 - .L_2)
	.align		4
.L_2:
        /*0010*/ 	.word	index@(_Z18getIndicesOnDevicePiS_S_)
        /*0014*/ 	.word	0x00000000


	//----- nvinfo : EIATTR_MIN_STACK_SIZE
	.align		4
.L_3:
        /*0018*/ 	.byte	0x04, 0x12
        /*001a*/ 	.short	(.L_5 - .L_4)
	.align		4
.L_4:
        /*001c*/ 	.word	index@(_Z18getIndicesOnDevicePiS_S_)
        /*0020*/ 	.word	0x00000000
.L_5:


//--------------------- .nv.compat                --------------------------
	.section	.nv.compat,"",@"SHT_CUDA_COMPAT_INFO"
	.align	4
        /*0000*/ 	.byte	0x02, 0x09, 0x00, 0x00, 0x02, 0x02, 0x01, 0x00, 0x02, 0x05, 0x05, 0x00, 0x03, 0x07, 0x01, 0x01
        /*0010*/ 	.byte	0x02, 0x03, 0x00, 0x00, 0x02, 0x06, 0x01, 0x00, 0x04, 0x0b, 0x08, 0x00, 0x09, 0x00, 0x00, 0x00
        /*0020*/ 	.byte	0x00, 0x00, 0x00, 0x00


//--------------------- .nv.info._Z18getIndicesOnDevicePiS_S_ --------------------------
	.section	.nv.info._Z18getIndicesOnDevicePiS_S_,"",@"SHT_CUDA_INFO"
	.sectionflags	@""
	.align	4


	//----- nvinfo : EIATTR_CUDA_API_VERSION
	.align		4
        /*0000*/ 	.byte	0x04, 0x37
        /*0002*/ 	.short	(.L_7 - .L_6)
.L_6:
        /*0004*/ 	.word	0x00000082


	//----- nvinfo : EIATTR_KPARAM_INFO
	.align		4
.L_7:
        /*0008*/ 	.byte	0x04, 0x17
        /*000a*/ 	.short	(.L_9 - .L_8)
.L_8:
        /*000c*/ 	.word	0x00000000
        /*0010*/ 	.short	0x0002
        /*0012*/ 	.short	0x0010
        /*0014*/ 	.byte	0x00, 0xf5, 0x21, 0x00


	//----- nvinfo : EIATTR_KPARAM_INFO
	.align		4
.L_9:
        /*0018*/ 	.byte	0x04, 0x17
        /*001a*/ 	.short	(.L_11 - .L_10)
.L_10:
        /*001c*/ 	.word	0x00000000
        /*0020*/ 	.short	0x0001
        /*0022*/ 	.short	0x0008
        /*0024*/ 	.byte	0x00, 0xf5, 0x21, 0x00


	//----- nvinfo : EIATTR_KPARAM_INFO
	.align		4
.L_11:
        /*0028*/ 	.byte	0x04, 0x17
        /*002a*/ 	.short	(.L_13 - .L_12)
.L_12:
        /*002c*/ 	.word	0x00000000
        /*0030*/ 	.short	0x0000
        /*0032*/ 	.short	0x0000
        /*0034*/ 	.byte	0x00, 0xf5, 0x21, 0x00


	//----- nvinfo : EIATTR_SPARSE_MMA_MASK
	.align		4
.L_13:
        /*0038*/ 	.byte	0x03, 0x50
        /*003a*/ 	.short	0x0000


	//----- nvinfo : EIATTR_MAXREG_COUNT
	.align		4
        /*003c*/ 	.byte	0x03, 0x1b
        /*003e*/ 	.short	0x00ff


	//----- nvinfo : EIATTR_MERCURY_ISA_VERSION
	.align		4
        /*0040*/ 	.byte	0x03, 0x5f
        /*0042*/ 	.short	0x0101


	//----- nvinfo : EIATTR_VRC_CTA_INIT_COUNT
	.align		4
        /*0044*/ 	.byte	0x02, 0x4a
	.zero		1
	.zero		1


	//----- nvinfo : EIATTR_EXIT_INSTR_OFFSETS
	.align		4
        /*0048*/ 	.byte	0x04, 0x1c
        /*004a*/ 	.short	(.L_15 - .L_14)


	//   ....[0]....
.L_14:
        /*004c*/ 	.word	0x000000f0


	//----- nvinfo : EIATTR_CBANK_PARAM_SIZE
	.align		4
.L_15:
        /*0050*/ 	.byte	0x03, 0x19
        /*0052*/ 	.short	0x0018


	//----- nvinfo : EIATTR_PARAM_CBANK
	.align		4
        /*0054*/ 	.byte	0x04, 0x0a
        /*0056*/ 	.short	(.L_17 - .L_16)
	.align		4
.L_16:
        /*0058*/ 	.word	index@(.nv.constant0._Z18getIndicesOnDevicePiS_S_)
        /*005c*/ 	.short	0x0380
        /*005e*/ 	.short	0x0018


	//----- nvinfo : EIATTR_SW_WAR
	.align		4
.L_17:
        /*0060*/ 	.byte	0x04, 0x36
        /*0062*/ 	.short	(.L_19 - .L_18)
.L_18:
        /*0064*/ 	.word	0x00000008
.L_19:


//--------------------- .nv.callgraph             --------------------------
	.section	.nv.callgraph,"",@"SHT_CUDA_CALLGRAPH"
	.align	4
	.sectionentsize	8
	.align		4
        /*0000*/ 	.word	0x00000000
	.align		4
        /*0004*/ 	.word	0xffffffff
	.align		4
        /*0008*/ 	.word	0x00000000
	.align		4
        /*000c*/ 	.word	0xfffffffe
	.align		4
        /*0010*/ 	.word	0x00000000
	.align		4
        /*0014*/ 	.word	0xfffffffd
	.align		4
        /*0018*/ 	.word	0x00000000
	.align		4
        /*001c*/ 	.word	0xfffffffc


//--------------------- .text._Z18getIndicesOnDevicePiS_S_ --------------------------
	.section	.text._Z18getIndicesOnDevicePiS_S_,"ax",@progbits
	.align	128
        .global         _Z18getIndicesOnDevicePiS_S_
        .type           _Z18getIndicesOnDevicePiS_S_,@function
        .size           _Z18getIndicesOnDevicePiS_S_,(.L_x_1 - _Z18getIndicesOnDevicePiS_S_)
        .other          _Z18getIndicesOnDevicePiS_S_,@"STO_CUDA_ENTRY STV_DEFAULT"
_Z18getIndicesOnDevicePiS_S_:
.text._Z18getIndicesOnDevicePiS_S_:
[----:B------:R-:W-:Y:S01]  /*0000*/  LDC R1, c[0x0][0x37c] ;  /* 0x0000df00ff017b82 */ /* 0x000fe20000000800 */
[----:B------:R-:W0:Y:S07]  /*0010*/  S2R R11, SR_CTAID.X ;  /* 0x00000000000b7919 */ /* 0x000e2e0000002500 */
[----:B------:R-:W1:Y:S01]  /*0020*/  LDC.64 R2, c[0x0][0x380] ;  /* 0x0000e000ff027b82 */ /* 0x000e620000000a00 */
[----:B------:R-:W0:Y:S01]  /*0030*/  LDCU UR6, c[0x0][0x360] ;  /* 0x00006c00ff0677ac */ /* 0x000e220008000800 */
[----:B------:R-:W0:Y:S01]  /*0040*/  S2R R0, SR_TID.X ;  /* 0x0000000000007919 */ /* 0x000e220000002100 */
[----:B------:R-:W2:Y:S05]  /*0050*/  LDCU.64 UR4, c[0x0][0x358] ;  /* 0x00006b00ff0477ac */ /* 0x000eaa0008000a00 */
[----:B------:R-:W3:Y:S08]  /*0060*/  LDC.64 R4, c[0x0][0x388] ;  /* 0x0000e200ff047b82 */ /* 0x000ef00000000a00 */
[----:B------:R-:W4:Y:S01]  /*0070*/  LDC.64 R6, c[0x0][0x390] ;  /* 0x0000e400ff067b82 */ /* 0x000f220000000a00 */
[----:B0-----:R-:W-:-:S04]  /*0080*/  IMAD R9, R11, UR6, R0 ;  /* 0x000000060b097c24 */ /* 0x001fc8000f8e0200 */
[----:B-1----:R-:W-:-:S04]  /*0090*/  IMAD.WIDE R2, R9, 0x4, R2 ;  /* 0x0000000409027825 */ /* 0x002fc800078e0202 */
[C---:B---3--:R-:W-:Y:S01]  /*00a0*/  IMAD.WIDE R4, R9.reuse, 0x4, R4 ;  /* 0x0000000409047825 */ /* 0x048fe200078e0204 */
[----:B--2---:R-:W-:Y:S03]  /*00b0*/  STG.E desc[UR4][R2.64], R11 ;  /* 0x0000000b02007986 */ /* 0x004fe6000c101904 */
[----:B----4-:R-:W-:Y:S01]  /*00c0*/  IMAD.WIDE R6, R9, 0x4, R6 ;  /* 0x0000000409067825 */ /* 0x010fe200078e0206 */
[----:B------:R-:W-:Y:S04]  /*00d0*/  STG.E desc[UR4][R4.64], R0 ;  /* 0x0000000004007986 */ /* 0x000fe8000c101904 */
[----:B------:R-:W-:Y:S01]  /*00e0*/  STG.E desc[UR4][R6.64], R9 ;  /* 0x0000000906007986 */ /* 0x000fe2000c101904 */
[----:B------:R-:W-:Y:S05]  /*00f0*/  EXIT ;  /* 0x000000000000794d */ /* 0x000fea0003800000 */
.L_x_0:
[----:B------:R-:W-:-:S00]  /*0100*/  BRA `(.L_x_0) ;  /* 0xfffffffc00fc7947 */ /* 0x000fc0000383ffff */
[----:B------:R-:W-:-:S00]  /*0110*/  NOP ;  /* 0x0000000000007918 */ /* 0x000fc00000000000 */
        /* <DEDUP_REMOVED lines=14> */
.L_x_1:


//--------------------- .nv.shared.reserved.0     --------------------------
	.section	.nv.shared.reserved.0,"aw",@nobits
	.weak		__nv_reservedSMEM_offset_0_alias
	.size		__nv_reservedSMEM_offset_0_alias, 0, 64
	.other		__nv_reservedSMEM_offset_0_alias,@"STO_CUDA_RESERVED_SHARED STV_DEFAULT"
__nv_reservedSMEM_offset_0_alias:
	.zero		0
	.zero		64


//--------------------- .nv.constant0._Z18getIndicesOnDevicePiS_S_ --------------------------
	.section	.nv.constant0._Z18getIndicesOnDevicePiS_S_,"a",@progbits
	.sectionflags	@""
	.align	4
.nv.constant0._Z18getIndicesOnDevicePiS_S_:
	.zero		920


//--------------------- SYMBOLS --------------------------

	.type		.nv.reservedSmem.offset0,@object
	.size		.nv.reservedSmem.offset0,0x4
